	.headerflags	@"EF_CUDA_TEXMODE_UNIFIED EF_CUDA_64BIT_ADDRESS EF_CUDA_ACCELERATORS EF_CUDA_SM90 EF_CUDA_VIRTUAL_SM(EF_CUDA_SM90)"
	.elftype	@"ET_EXEC"


//--------------------- .nv.info                  --------------------------
	.section	.nv.info,"",@"SHT_CUDA_INFO"
	.align	4


	//----- nvinfo : EIATTR_REGCOUNT
	.align		4
        /*0000*/ 	.byte	0x04, 0x2f
        /*0002*/ 	.short	(.L_2 - .L_1)
	.align		4
.L_1:
        /*0004*/ 	.word	index@(triton_poi_fused_add_mul_pow_sqrt_tanh_33)
        /*0008*/ 	.word	0x0000001a


	//----- nvinfo : EIATTR_MIN_STACK_SIZE
	.align		4
.L_2:
        /*000c*/ 	.byte	0x04, 0x12
        /*000e*/ 	.short	(.L_4 - .L_3)
	.align		4
.L_3:
        /*0010*/ 	.word	index@(triton_poi_fused_add_mul_pow_sqrt_tanh_33)
        /*0014*/ 	.word	0x00000000


	//----- nvinfo : EIATTR_FRAME_SIZE
	.align		4
.L_4:
        /*0018*/ 	.byte	0x04, 0x11
        /*001a*/ 	.short	(.L_6 - .L_5)
	.align		4
.L_5:
        /*001c*/ 	.word	index@(triton_poi_fused_add_mul_pow_sqrt_tanh_33)
        /*0020*/ 	.word	0x00000000


	//----- nvinfo : EIATTR_MIN_STACK_SIZE
	.align		4
.L_6:
        /*0024*/ 	.byte	0x04, 0x12
        /*0026*/ 	.short	(.L_8 - .L_7)
	.align		4
.L_7:
        /*0028*/ 	.word	index@(triton_poi_fused_add_mul_pow_sqrt_tanh_33)
        /*002c*/ 	.word	0x00000000
.L_8:


//--------------------- .nv.info.triton_poi_fused_add_mul_pow_sqrt_tanh_33 --------------------------
	.section	.nv.info.triton_poi_fused_add_mul_pow_sqrt_tanh_33,"",@"SHT_CUDA_INFO"
	.sectionflags	@""
	.align	4


	//----- nvinfo : EIATTR_CUDA_API_VERSION
	.align		4
        /*0000*/ 	.byte	0x04, 0x37
        /*0002*/ 	.short	(.L_10 - .L_9)
.L_9:
        /*0004*/ 	.word	0x0000007c


	//----- nvinfo : EIATTR_KPARAM_INFO
	.align		4
.L_10:
        /*0008*/ 	.byte	0x04, 0x17
        /*000a*/ 	.short	(.L_12 - .L_11)
.L_11:
        /*000c*/ 	.word	0x00000000
        /*0010*/ 	.short	0x0004
        /*0012*/ 	.short	0x001c
        /*0014*/ 	.byte	0x00, 0xf0, 0x11, 0x00


	//----- nvinfo : EIATTR_KPARAM_INFO
	.align		4
.L_12:
        /*0018*/ 	.byte	0x04, 0x17
        /*001a*/ 	.short	(.L_14 - .L_13)
.L_13:
        /*001c*/ 	.word	0x00000000
        /*0020*/ 	.short	0x0003
        /*0022*/ 	.short	0x0018
        /*0024*/ 	.byte	0x00, 0xf0, 0x11, 0x00


	//----- nvinfo : EIATTR_KPARAM_INFO
	.align		4
.L_14:
        /*0028*/ 	.byte	0x04, 0x17
        /*002a*/ 	.short	(.L_16 - .L_15)
.L_15:
        /*002c*/ 	.word	0x00000000
        /*0030*/ 	.short	0x0002
        /*0032*/ 	.short	0x0010
        /*0034*/ 	.byte	0x00, 0xf4, 0x21, 0x00


	//----- nvinfo : EIATTR_KPARAM_INFO
	.align		4
.L_16:
        /*0038*/ 	.byte	0x04, 0x17
        /*003a*/ 	.short	(.L_18 - .L_17)
.L_17:
        /*003c*/ 	.word	0x00000000
        /*0040*/ 	.short	0x0001
        /*0042*/ 	.short	0x0008
        /*0044*/ 	.byte	0x00, 0xf4, 0x21, 0x00


	//----- nvinfo : EIATTR_KPARAM_INFO
	.align		4
.L_18:
        /*0048*/ 	.byte	0x04, 0x17
        /*004a*/ 	.short	(.L_20 - .L_19)
.L_19:
        /*004c*/ 	.word	0x00000000
        /*0050*/ 	.short	0x0000
        /*0052*/ 	.short	0x0000
        /*0054*/ 	.byte	0x00, 0xf4, 0x21, 0x00


	//----- nvinfo : EIATTR_SPARSE_MMA_MASK
	.align		4
.L_20:
        /*0058*/ 	.byte	0x03, 0x50
        /*005a*/ 	.short	0x0000


	//----- nvinfo : EIATTR_MAXREG_COUNT
	.align		4
        /*005c*/ 	.byte	0x03, 0x1b
        /*005e*/ 	.short	0x00ff


	//----- nvinfo : EIATTR_EXIT_INSTR_OFFSETS
	.align		4
        /*0060*/ 	.byte	0x04, 0x1c
        /*0062*/ 	.short	(.L_22 - .L_21)


	//   ....[0]....
.L_21:
        /*0064*/ 	.word	0x00000b10


	//   ....[1]....
        /*0068*/ 	.word	0x00000b30


	//----- nvinfo : EIATTR_REQNTID
	.align		4
.L_22:
        /*006c*/ 	.byte	0x04, 0x10
        /*006e*/ 	.short	(.L_24 - .L_23)
.L_23:
        /*0070*/ 	.word	0x00000080
        /*0074*/ 	.word	0x00000001
        /*0078*/ 	.word	0x00000001


	//----- nvinfo : EIATTR_CRS_STACK_SIZE
	.align		4
.L_24:
        /*007c*/ 	.byte	0x04, 0x1e
        /*007e*/ 	.short	(.L_26 - .L_25)
.L_25:
        /*0080*/ 	.word	0x00000000


	//----- nvinfo : EIATTR_CBANK_PARAM_SIZE
	.align		4
.L_26:
        /*0084*/ 	.byte	0x03, 0x19
        /*0086*/ 	.short	0x0020


	//----- nvinfo : EIATTR_PARAM_CBANK
	.align		4
        /*0088*/ 	.byte	0x04, 0x0a
        /*008a*/ 	.short	(.L_28 - .L_27)
	.align		4
.L_27:
        /*008c*/ 	.word	index@(.nv.constant0.triton_poi_fused_add_mul_pow_sqrt_tanh_33)
        /*0090*/ 	.short	0x0210
        /*0092*/ 	.short	0x0020


	//----- nvinfo : EIATTR_SW_WAR
	.align		4
.L_28:
        /*0094*/ 	.byte	0x04, 0x36
        /*0096*/ 	.short	(.L_30 - .L_29)
.L_29:
        /*0098*/ 	.word	0x00000008
.L_30:


//--------------------- .nv.callgraph             --------------------------
	.section	.nv.callgraph,"",@"SHT_CUDA_CALLGRAPH"
	.align	4
	.sectionentsize	8
	.align		4
        /*0000*/ 	.word	0x00000000
	.align		4
        /*0004*/ 	.word	0xffffffff
	.align		4
        /*0008*/ 	.word	0x00000000
	.align		4
        /*000c*/ 	.word	0xfffffffe
	.align		4
        /*0010*/ 	.word	0x00000000
	.align		4
        /*0014*/ 	.word	0xfffffffd
	.align		4
        /*0018*/ 	.word	0x00000000
	.align		4
        /*001c*/ 	.word	0xfffffffc


//--------------------- .nv.constant4             --------------------------
	.section	.nv.constant4,"a",@progbits
	.align	8
	.align		8
.nv.constant4:
        /*0000*/ 	.dword	_$_str


//--------------------- .text.triton_poi_fused_add_mul_pow_sqrt_tanh_33 --------------------------
	.section	.text.triton_poi_fused_add_mul_pow_sqrt_tanh_33,"ax",@progbits
	.sectionflags	@"SHF_BARRIERS=1"
	.align	128
        .global         triton_poi_fused_add_mul_pow_sqrt_tanh_33
        .type           triton_poi_fused_add_mul_pow_sqrt_tanh_33,@function
        .size           triton_poi_fused_add_mul_pow_sqrt_tanh_33,(.L_x_10 - triton_poi_fused_add_mul_pow_sqrt_tanh_33)
        .other          triton_poi_fused_add_mul_pow_sqrt_tanh_33,@"STO_CUDA_ENTRY STV_DEFAULT"
triton_poi_fused_add_mul_pow_sqrt_tanh_33:
.text.triton_poi_fused_add_mul_pow_sqrt_tanh_33:
[----:B------:R-:W0:Y:S02]  /*0000*/  LDC R1, c[0x0][0x28] ;  /* 0x00000a00ff017b82 */ /* 0x000e240000000800 */
[----:B------:R-:W1:Y:S01]  /*0010*/  S2R R16, SR_CTAID.X ;  /* 0x0000000000107919 */ /* 0x000e620000002500 */
[----:B------:R-:W2:Y:S01]  /*0020*/  LDC.64 R8, c[0x0][0x210] ;  /* 0x00008400ff087b82 */ /* 0x000ea20000000a00 */
[----:B------:R-:W-:Y:S02]  /*0030*/  CS2R R4, SRZ ;  /* 0x0000000000047805 */ /* 0x000fe4000001ff00 */
[----:B------:R-:W-:Y:S01]  /*0040*/  CS2R R6, SRZ ;  /* 0x0000000000067805 */ /* 0x000fe2000001ff00 */
[----:B------:R-:W3:Y:S01]  /*0050*/  S2R R17, SR_TID.X ;  /* 0x0000000000117919 */ /* 0x000ee20000002100 */
[----:B------:R-:W-:Y:S01]  /*0060*/  ULDC.64 UR6, c[0x0][0x208] ;  /* 0x0000820000067ab9 */ /* 0x000fe20000000a00 */
[----:B------:R-:W4:Y:S01]  /*0070*/  S2R R15, SR_CTAID.Y ;  /* 0x00000000000f7919 */ /* 0x000f220000002600 */
[----:B-1----:R-:W-:Y:S02]  /*0080*/  SHF.L.U32 R16, R16, 0x6, RZ ;  /* 0x0000000610107819 */ /* 0x002fe400000006ff */
[----:B---3--:R-:W-:-:S02]  /*0090*/  SHF.L.U32 R3, R17, 0x2, RZ ;  /* 0x0000000211037819 */ /* 0x008fc400000006ff */
[----:B------:R-:W-:Y:S02]  /*00a0*/  SHF.R.U32.HI R2, RZ, 0x4, R17 ;  /* 0x00000004ff027819 */ /* 0x000fe40000011611 */
[----:B----4-:R-:W-:Y:S02]  /*00b0*/  SHF.L.U32 R15, R15, 0x3, RZ ;  /* 0x000000030f0f7819 */ /* 0x010fe400000006ff */
[----:B------:R-:W-:Y:S02]  /*00c0*/  LOP3.LUT R3, R16, 0x3c, R3, 0xf8, !PT ;  /* 0x0000003c10037812 */ /* 0x000fe400078ef803 */
[----:B------:R-:W-:Y:S02]  /*00d0*/  SGXT.U32 R2, R2, 0x3 ;  /* 0x000000030202781a */ /* 0x000fe40000000000 */
[----:B------:R-:W-:Y:S02]  /*00e0*/  ISETP.GE.AND P0, PT, R3, 0x1800, PT ;  /* 0x000018000300780c */ /* 0x000fe40003f06270 */
[----:B------:R-:W-:-:S04]  /*00f0*/  LOP3.LUT R10, R15, R2, RZ, 0xfc, !PT ;  /* 0x000000020f0a7212 */ /* 0x000fc800078efcff */
[C---:B------:R-:W-:Y:S01]  /*0100*/  ISETP.LT.AND P0, PT, R10.reuse, 0x8, !P0 ;  /* 0x000000080a00780c */ /* 0x040fe20004701270 */
[----:B------:R-:W-:-:S04]  /*0110*/  IMAD R10, R10, 0x1800, R3 ;  /* 0x000018000a0a7824 */ /* 0x000fc800078e0203 */
[----:B--2---:R-:W-:-:S08]  /*0120*/  IMAD.WIDE R8, R10, 0x4, R8 ;  /* 0x000000040a087825 */ /* 0x004fd000078e0208 */
[----:B------:R-:W2:Y:S01]  /*0130*/  @P0 LDG.E.EL.128 R4, desc[UR6][R8.64] ;  /* 0x0000000608040981 */ /* 0x000ea2000c2e1d00 */
[----:B------:R-:W-:Y:S01]  /*0140*/  BSSY B0, `(.L_x_0) ;  /* 0x0000036000007945 */ /* 0x000fe20003800000 */
[----:B--2---:R-:W-:Y:S01]  /*0150*/  FMUL R3, R4, R4 ;  /* 0x0000000404037220 */ /* 0x004fe20000400000 */
[----:B------:R-:W-:-:S03]  /*0160*/  FMUL R0, R5, R5 ;  /* 0x0000000505007220 */ /* 0x000fc60000400000 */
[----:B------:R-:W-:Y:S01]  /*0170*/  FMUL R3, R3, R4 ;  /* 0x0000000403037220 */ /* 0x000fe20000400000 */
[----:B------:R-:W-:-:S03]  /*0180*/  FMUL R8, R0, R5 ;  /* 0x0000000500087220 */ /* 0x000fc60000400000 */
[----:B------:R-:W-:Y:S01]  /*0190*/  FFMA R3, R3, 0.044714998453855514526, R4 ;  /* 0x3d37271303037823 */ /* 0x000fe20000000004 */
[----:B------:R-:W-:-:S03]  /*01a0*/  FFMA R8, R8, 0.044714998453855514526, R5 ;  /* 0x3d37271308087823 */ /* 0x000fc60000000005 */
[----:B------:R-:W-:Y:S01]  /*01b0*/  FMUL R3, R3, 0.79788458347320556641 ;  /* 0x3f4c422a03037820 */ /* 0x000fe20000400000 */
[----:B------:R-:W-:-:S03]  /*01c0*/  FMUL R14, R8, 0.79788458347320556641 ;  /* 0x3f4c422a080e7820 */ /* 0x000fc60000400000 */
[----:B------:R-:W-:-:S05]  /*01d0*/  FADD.FTZ R18, |R3|, -RZ ;  /* 0x800000ff03127221 */ /* 0x000fca0000010200 */
[----:B------:R-:W-:-:S13]  /*01e0*/  FSETP.GE.AND P2, PT, R18, 0.60000002384185791016, PT ;  /* 0x3f19999a1200780b */ /* 0x000fda0003f46000 */
[C---:B------:R-:W-:Y:S01]  /*01f0*/  @P2 FMUL R11, R18.reuse, 2.8853900432586669922 ;  /* 0x4038aa3b120b2820 */ /* 0x040fe20000400000 */
[----:B------:R-:W-:Y:S01]  /*0200*/  @!P2 MOV R9, 0x3c80f082 ;  /* 0x3c80f0820009a802 */ /* 0x000fe20000000f00 */
[----:B------:R-:W-:Y:S01]  /*0210*/  @!P2 FMUL R0, R3, R3 ;  /* 0x000000030300a220 */ /* 0x000fe20000400000 */
[----:B------:R-:W-:Y:S02]  /*0220*/  @P2 MOV R13, 0x3f800000 ;  /* 0x3f800000000d2802 */ /* 0x000fe40000000f00 */
[----:B------:R-:W-:Y:S01]  /*0230*/  @P2 FSETP.GE.AND P1, PT, R18, 9.010913848876953125, PT ;  /* 0x41102cb41200280b */ /* 0x000fe20003f26000 */
[----:B------:R-:W1:Y:S01]  /*0240*/  @P2 MUFU.EX2 R11, R11 ;  /* 0x0000000b000b2308 */ /* 0x000e620000000800 */
[----:B------:R-:W-:-:S04]  /*0250*/  @!P2 FFMA.FTZ R9, R0, R9, -0.052303962409496307373 ;  /* 0xbd563cae0009a423 */ /* 0x000fc80000010009 */
[----:B------:R-:W-:Y:S01]  /*0260*/  @!P2 FFMA.FTZ R9, R0, R9, 0.1331529766321182251 ;  /* 0x3e0859410009a423 */ /* 0x000fe20000010009 */
[----:B-1----:R-:W-:-:S03]  /*0270*/  @P2 FADD R12, R11, 1 ;  /* 0x3f8000000b0c2421 */ /* 0x002fc60000000000 */
[----:B------:R-:W-:Y:S01]  /*0280*/  @!P2 FFMA.FTZ R11, R0, R9, -0.33332768082618713379 ;  /* 0xbeaaa9ed000ba423 */ /* 0x000fe20000010009 */
[-C--:B------:R-:W-:Y:S02]  /*0290*/  FMUL R9, R6, R6.reuse ;  /* 0x0000000606097220 */ /* 0x080fe40000400000 */
[----:B------:R-:W1:Y:S02]  /*02a0*/  @P2 MUFU.RCP R12, R12 ;  /* 0x0000000c000c2308 */ /* 0x000e640000001000 */
[----:B------:R-:W-:-:S04]  /*02b0*/  FMUL R9, R9, R6 ;  /* 0x0000000609097220 */ /* 0x000fc80000400000 */
[----:B------:R-:W-:Y:S01]  /*02c0*/  FFMA R9, R9, 0.044714998453855514526, R6 ;  /* 0x3d37271309097823 */ /* 0x000fe20000000006 */
[----:B-1----:R-:W-:Y:S01]  /*02d0*/  @P2 FFMA.FTZ R8, R12, -2, R13 ;  /* 0xc00000000c082823 */ /* 0x002fe2000001000d */
[----:B------:R-:W-:-:S04]  /*02e0*/  FADD.FTZ R13, |R14|, -RZ ;  /* 0x800000ff0e0d7221 */ /* 0x000fc80000010200 */
[----:B------:R-:W-:Y:S01]  /*02f0*/  @P2 FSEL R12, R8, 1, !P1 ;  /* 0x3f800000080c2808 */ /* 0x000fe20004800000 */
[----:B------:R-:W-:Y:S01]  /*0300*/  @!P2 FFMA.FTZ R8, R0, R11, RZ ;  /* 0x0000000b0008a223 */ /* 0x000fe200000100ff */
[----:B------:R-:W-:Y:S01]  /*0310*/  FSETP.GE.AND P1, PT, R13, 0.60000002384185791016, PT ;  /* 0x3f19999a0d00780b */ /* 0x000fe20003f26000 */
[-C--:B------:R-:W-:Y:S01]  /*0320*/  FMUL R0, R7, R7.reuse ;  /* 0x0000000707007220 */ /* 0x080fe20000400000 */
[----:B------:R-:W-:Y:S01]  /*0330*/  @P2 LOP3.LUT R11, R12, 0x80000000, R3, 0xf8, !PT ;  /* 0x800000000c0b2812 */ /* 0x000fe200078ef803 */
[----:B------:R-:W-:Y:S01]  /*0340*/  @!P2 FFMA.FTZ R11, R3, R8, R3 ;  /* 0x00000008030ba223 */ /* 0x000fe20000010003 */
[----:B------:R-:W-:Y:S01]  /*0350*/  FMUL R3, R9, 0.79788458347320556641 ;  /* 0x3f4c422a09037820 */ /* 0x000fe20000400000 */
[----:B------:R-:W-:-:S04]  /*0360*/  FMUL R0, R0, R7 ;  /* 0x0000000700007220 */ /* 0x000fc80000400000 */
[----:B------:R-:W-:-:S04]  /*0370*/  FFMA R8, R0, 0.044714998453855514526, R7 ;  /* 0x3d37271300087823 */ /* 0x000fc80000000007 */
[----:B------:R-:W-:Y:S05]  /*0380*/  @!P1 BRA `(.L_x_1) ;  /* 0x0000000000289947 */ /* 0x000fea0003800000 */
[C---:B------:R-:W-:Y:S01]  /*0390*/  FMUL R0, R13.reuse, 2.8853900432586669922 ;  /* 0x4038aa3b0d007820 */ /* 0x040fe20000400000 */
[----:B------:R-:W-:Y:S01]  /*03a0*/  HFMA2.MMA R12, -RZ, RZ, 1.875, 0 ;  /* 0x3f800000ff0c7435 */ /* 0x000fe200000001ff */
[----:B------:R-:W-:-:S04]  /*03b0*/  FSETP.GE.AND P1, PT, R13, 9.010913848876953125, PT ;  /* 0x41102cb40d00780b */ /* 0x000fc80003f26000 */
[----:B------:R-:W1:Y:S02]  /*03c0*/  MUFU.EX2 R0, R0 ;  /* 0x0000000000007308 */ /* 0x000e640000000800 */
[----:B-1----:R-:W-:-:S06]  /*03d0*/  FADD R9, R0, 1 ;  /* 0x3f80000000097421 */ /* 0x002fcc0000000000 */
[----:B------:R-:W1:Y:S02]  /*03e0*/  MUFU.RCP R9, R9 ;  /* 0x0000000900097308 */ /* 0x000e640000001000 */
[----:B-1----:R-:W-:-:S05]  /*03f0*/  FFMA.FTZ R12, R9, -2, R12 ;  /* 0xc0000000090c7823 */ /* 0x002fca000001000c */
[----:B------:R-:W-:-:S04]  /*0400*/  FSEL R13, R12, 1, !P1 ;  /* 0x3f8000000c0d7808 */ /* 0x000fc80004800000 */
[----:B------:R-:W-:Y:S01]  /*0410*/  LOP3.LUT R14, R13, 0x80000000, R14, 0xf8, !PT ;  /* 0x800000000d0e7812 */ /* 0x000fe200078ef80e */
[----:B------:R-:W-:Y:S06]  /*0420*/  BRA `(.L_x_2) ;  /* 0x00000000001c7947 */ /* 0x000fec0003800000 */
.L_x_1:
[----:B------:R-:W-:Y:S01]  /*0430*/  MOV R0, 0x3c80f082 ;  /* 0x3c80f08200007802 */ /* 0x000fe20000000f00 */
[----:B------:R-:W-:-:S04]  /*0440*/  FMUL R9, R14, R14 ;  /* 0x0000000e0e097220 */ /* 0x000fc80000400000 */
[----:B------:R-:W-:-:S04]  /*0450*/  FFMA.FTZ R0, R9, R0, -0.052303962409496307373 ;  /* 0xbd563cae09007423 */ /* 0x000fc80000010000 */
[----:B------:R-:W-:-:S04]  /*0460*/  FFMA.FTZ R0, R9, R0, 0.1331529766321182251 ;  /* 0x3e08594109007423 */ /* 0x000fc80000010000 */
[----:B------:R-:W-:-:S04]  /*0470*/  FFMA.FTZ R0, R9, R0, -0.33332768082618713379 ;  /* 0xbeaaa9ed09007423 */ /* 0x000fc80000010000 */
[----:B------:R-:W-:-:S04]  /*0480*/  FFMA.FTZ R9, R9, R0, RZ ;  /* 0x0000000009097223 */ /* 0x000fc800000100ff */
[----:B------:R-:W-:-:S07]  /*0490*/  FFMA.FTZ R14, R14, R9, R14 ;  /* 0x000000090e0e7223 */ /* 0x000fce000001000e */
.L_x_2:
[----:B------:R-:W-:Y:S05]  /*04a0*/  BSYNC B0 ;  /* 0x0000000000007941 */ /* 0x000fea0003800000 */
.L_x_0:
[----:B------:R-:W-:Y:S01]  /*04b0*/  FADD.FTZ R13, |R3|, -RZ ;  /* 0x800000ff030d7221 */ /* 0x000fe20000010200 */
[----:B------:R-:W-:Y:S01]  /*04c0*/  BSSY B0, `(.L_x_3) ;  /* 0x0000015000007945 */ /* 0x000fe20003800000 */
[----:B------:R-:W-:-:S03]  /*04d0*/  FMUL R8, R8, 0.79788458347320556641 ;  /* 0x3f4c422a08087820 */ /* 0x000fc60000400000 */
[----:B------:R-:W-:-:S13]  /*04e0*/  FSETP.GE.AND P1, PT, R13, 0.60000002384185791016, PT ;  /* 0x3f19999a0d00780b */ /* 0x000fda0003f26000 */
        /* <DEDUP_REMOVED lines=11> */
.L_x_4:
[----:B------:R-:W-:Y:S01]  /*05a0*/  MOV R0, 0x3c80f082 ;  /* 0x3c80f08200007802 */ /* 0x000fe20000000f00 */
[----:B------:R-:W-:-:S04]  /*05b0*/  FMUL R9, R3, R3 ;  /* 0x0000000303097220 */ /* 0x000fc80000400000 */
[----:B------:R-:W-:-:S04]  /*05c0*/  FFMA.FTZ R0, R9, R0, -0.052303962409496307373 ;  /* 0xbd563cae09007423 */ /* 0x000fc80000010000 */
[----:B------:R-:W-:-:S04]  /*05d0*/  FFMA.FTZ R0, R9, R0, 0.1331529766321182251 ;  /* 0x3e08594109007423 */ /* 0x000fc80000010000 */
[----:B------:R-:W-:-:S04]  /*05e0*/  FFMA.FTZ R0, R9, R0, -0.33332768082618713379 ;  /* 0xbeaaa9ed09007423 */ /* 0x000fc80000010000 */
[----:B------:R-:W-:-:S04]  /*05f0*/  FFMA.FTZ R0, R9, R0, RZ ;  /* 0x0000000009007223 */ /* 0x000fc800000100ff */
[----:B------:R-:W-:-:S07]  /*0600*/  FFMA.FTZ R18, R3, R0, R3 ;  /* 0x0000000003127223 */ /* 0x000fce0000010003 */
.L_x_5:
[----:B------:R-:W-:Y:S05]  /*0610*/  BSYNC B0 ;  /* 0x0000000000007941 */ /* 0x000fea0003800000 */
.L_x_3:
[----:B------:R-:W-:Y:S01]  /*0620*/  FADD.FTZ R12, |R8|, -RZ ;  /* 0x800000ff080c7221 */ /* 0x000fe20000010200 */
[----:B------:R-:W-:Y:S01]  /*0630*/  BSSY B0, `(.L_x_6) ;  /* 0x0000015000007945 */ /* 0x000fe20003800000 */
[----:B------:R-:W-:-:S03]  /*0640*/  SHF.R.S32.HI R19, RZ, 0x1f, R10 ;  /* 0x0000001fff137819 */ /* 0x000fc6000001140a */
        /* <DEDUP_REMOVED lines=12> */
.L_x_7:
[----:B------:R-:W-:Y:S01]  /*0710*/  MOV R0, 0x3c80f082 ;  /* 0x3c80f08200007802 */ /* 0x000fe20000000f00 */
[----:B------:R-:W-:-:S04]  /*0720*/  FMUL R3, R8, R8 ;  /* 0x0000000808037220 */ /* 0x000fc80000400000 */
[----:B------:R-:W-:-:S04]  /*0730*/  FFMA.FTZ R0, R3, R0, -0.052303962409496307373 ;  /* 0xbd563cae03007423 */ /* 0x000fc80000010000 */
[----:B------:R-:W-:-:S04]  /*0740*/  FFMA.FTZ R0, R3, R0, 0.1331529766321182251 ;  /* 0x3e08594103007423 */ /* 0x000fc80000010000 */
[----:B------:R-:W-:-:S04]  /*0750*/  FFMA.FTZ R0, R3, R0, -0.33332768082618713379 ;  /* 0xbeaaa9ed03007423 */ /* 0x000fc80000010000 */
[----:B------:R-:W-:-:S04]  /*0760*/  FFMA.FTZ R3, R3, R0, RZ ;  /* 0x0000000003037223 */ /* 0x000fc800000100ff */
[----:B------:R-:W-:-:S07]  /*0770*/  FFMA.FTZ R0, R8, R3, R8 ;  /* 0x0000000308007223 */ /* 0x000fce0000010008 */
.L_x_8:
[----:B------:R-:W-:Y:S05]  /*0780*/  BSYNC B0 ;  /* 0x0000000000007941 */ /* 0x000fea0003800000 */
.L_x_6:
[----:B------:R-:W1:Y:S01]  /*0790*/  S2UR UR5, SR_CgaCtaId ;  /* 0x00000000000579c3 */ /* 0x000e620000008800 */
[C---:B------:R-:W-:Y:S01]  /*07a0*/  SHF.L.U32 R3, R17.reuse, 0x5, RZ ;  /* 0x0000000511037819 */ /* 0x040fe200000006ff */
[----:B------:R-:W-:Y:S01]  /*07b0*/  UMOV UR4, 0x400 ;  /* 0x0000040000047882 */ /* 0x000fe20000000000 */
[----:B------:R-:W-:Y:S01]  /*07c0*/  SHF.L.U32 R20, R17, 0x1, RZ ;  /* 0x0000000111147819 */ /* 0x000fe200000006ff */
[----:B------:R-:W-:Y:S01]  /*07d0*/  FMUL R23, R7, 0.5 ;  /* 0x3f00000007177820 */ /* 0x000fe20000400000 */
[----:B------:R-:W-:Y:S01]  /*07e0*/  LOP3.LUT R3, R3, 0x1e0, RZ, 0xc0, !PT ;  /* 0x000001e003037812 */ /* 0x000fe200078ec0ff */
[----:B------:R-:W-:Y:S01]  /*07f0*/  FMUL R22, R6, 0.5 ;  /* 0x3f00000006167820 */ /* 0x000fe20000400000 */
[----:B------:R-:W-:Y:S01]  /*0800*/  LOP3.LUT R8, R20, 0xfe, RZ, 0xc0, !PT ;  /* 0x000000fe14087812 */ /* 0x000fe200078ec0ff */
[----:B------:R-:W-:Y:S01]  /*0810*/  FADD R7, R18, 1 ;  /* 0x3f80000012077421 */ /* 0x000fe20000000000 */
[----:B------:R-:W-:Y:S02]  /*0820*/  LOP3.LUT R2, R3, R2, RZ, 0xfc, !PT ;  /* 0x0000000203027212 */ /* 0x000fe400078efcff */
[----:B------:R-:W-:Y:S01]  /*0830*/  LOP3.LUT R12, R8, 0x100, RZ, 0xfc, !PT ;  /* 0x00000100080c7812 */ /* 0x000fe200078efcff */
[----:B------:R-:W-:Y:S01]  /*0840*/  FMUL R22, R22, R7 ;  /* 0x0000000716167220 */ /* 0x000fe20000400000 */
[----:B------:R-:W-:-:S02]  /*0850*/  LOP3.LUT R9, R20, 0xf8, RZ, 0xc0, !PT ;  /* 0x000000f814097812 */ /* 0x000fc400078ec0ff */
[----:B------:R-:W-:Y:S02]  /*0860*/  LOP3.LUT R12, R12, 0x1f8, RZ, 0xc0, !PT ;  /* 0x000001f80c0c7812 */ /* 0x000fe400078ec0ff */
[----:B------:R-:W-:Y:S02]  /*0870*/  SHF.R.U32.HI R17, RZ, 0x2, R17 ;  /* 0x00000002ff117819 */ /* 0x000fe40000011611 */
[----:B------:R-:W-:Y:S02]  /*0880*/  LOP3.LUT R20, R15, 0x6, R20, 0xf8, !PT ;  /* 0x000000060f147812 */ /* 0x000fe400078ef814 */
[----:B------:R-:W-:Y:S02]  /*0890*/  SGXT.U32 R15, R17, 0x5 ;  /* 0x00000005110f781a */ /* 0x000fe40000000000 */
[----:B------:R-:W-:Y:S01]  /*08a0*/  SHF.R.U32.HI R17, RZ, 0x1, R20 ;  /* 0x00000001ff117819 */ /* 0x000fe20000011614 */
[----:B-1----:R-:W-:Y:S01]  /*08b0*/  UPRMT UR4, UR5, 0x654, UR4 ;  /* 0x0000065405047896 */ /* 0x002fe20008000004 */
[----:B------:R-:W-:-:S02]  /*08c0*/  LOP3.LUT R15, R15, R16, RZ, 0xfc, !PT ;  /* 0x000000100f0f7212 */ /* 0x000fc400078efcff */
[----:B------:R-:W-:Y:S01]  /*08d0*/  ISETP.GE.AND P1, PT, R20, 0x8, PT ;  /* 0x000000081400780c */ /* 0x000fe20003f26270 */
[----:B------:R-:W-:Y:S01]  /*08e0*/  IMAD R17, R17, 0x3000, RZ ;  /* 0x0000300011117824 */ /* 0x000fe200078e02ff */
[C---:B------:R-:W-:Y:S01]  /*08f0*/  LOP3.LUT R16, R15.reuse, 0x20, RZ, 0xfc, !PT ;  /* 0x000000200f107812 */ /* 0x040fe200078efcff */
[----:B------:R-:W-:Y:S01]  /*0900*/  FMUL R20, R4, 0.5 ;  /* 0x3f00000004147820 */ /* 0x000fe20000400000 */
[----:B------:R-:W-:Y:S02]  /*0910*/  IADD3 R3, R3, UR4, RZ ;  /* 0x0000000403037c10 */ /* 0x000fe4000fffe0ff */
[----:B------:R-:W-:Y:S02]  /*0920*/  IADD3 R9, R9, UR4, RZ ;  /* 0x0000000409097c10 */ /* 0x000fe4000fffe0ff */
[----:B------:R-:W-:Y:S02]  /*0930*/  LEA R21, R2, R3, 0x2 ;  /* 0x0000000302157211 */ /* 0x000fe400078e10ff */
[----:B------:R-:W-:Y:S01]  /*0940*/  IADD3 R3, R12, UR4, RZ ;  /* 0x000000040c037c10 */ /* 0x000fe2000fffe0ff */
[----:B------:R-:W-:Y:S01]  /*0950*/  ULDC.64 UR4, c[0x0][0x220] ;  /* 0x0000880000047ab9 */ /* 0x000fe20000000a00 */
[C---:B------:R-:W-:Y:S01]  /*0960*/  LEA R2, R8.reuse, R9, 0x2 ;  /* 0x0000000908027211 */ /* 0x040fe200078e10ff */
[----:B------:R1:W-:Y:S01]  /*0970*/  STS [R21], R11 ;  /* 0x0000000b15007388 */ /* 0x0003e20000000800 */
[----:B------:R-:W-:Y:S01]  /*0980*/  LEA R8, R8, R3, 0x2 ;  /* 0x0000000308087211 */ /* 0x000fe200078e10ff */
[----:B------:R-:W2:Y:S01]  /*0990*/  LDC.64 R12, c[0x0][0x218] ;  /* 0x00008600ff0c7b82 */ /* 0x000ea20000000a00 */
[----:B------:R-:W-:Y:S01]  /*09a0*/  ISETP.LT.AND P2, PT, R15, 0x1800, !P1 ;  /* 0x000018000f00780c */ /* 0x000fe20004f41270 */
[----:B------:R3:W-:Y:S01]  /*09b0*/  STS [R21+0x28], R14 ;  /* 0x0000280e15007388 */ /* 0x0007e20000000800 */
[----:B------:R-:W-:-:S02]  /*09c0*/  ISETP.LT.AND P1, PT, R16, 0x1800, !P1 ;  /* 0x000018001000780c */ /* 0x000fc40004f21270 */
[----:B------:R-:W-:Y:S01]  /*09d0*/  LEA R15, R15, R17, 0x1 ;  /* 0x000000110f0f7211 */ /* 0x000fe200078e08ff */
[----:B------:R-:W-:Y:S01]  /*09e0*/  STS [R21+0x50], R18 ;  /* 0x0000501215007388 */ /* 0x000fe20000000800 */
[----:B------:R-:W-:Y:S01]  /*09f0*/  LEA R4, P3, R10, UR4, 0x2 ;  /* 0x000000040a047c11 */ /* 0x000fe2000f8610ff */
[----:B-1----:R-:W-:Y:S02]  /*0a00*/  FADD R11, R11, 1 ;  /* 0x3f8000000b0b7421 */ /* 0x002fe40000000000 */
[----:B------:R1:W-:Y:S01]  /*0a10*/  STS [R21+0x78], R0 ;  /* 0x0000780015007388 */ /* 0x0003e20000000800 */
[----:B---3--:R-:W-:Y:S01]  /*0a20*/  FADD R14, R14, 1 ;  /* 0x3f8000000e0e7421 */ /* 0x008fe20000000000 */
[----:B------:R-:W-:Y:S01]  /*0a30*/  FMUL R20, R20, R11 ;  /* 0x0000000b14147220 */ /* 0x000fe20000400000 */
[----:B------:R-:W-:Y:S01]  /*0a40*/  BAR.SYNC.DEFER_BLOCKING 0x0 ;  /* 0x0000000000007b1d */ /* 0x000fe20000010000 */
[----:B-1----:R-:W-:Y:S01]  /*0a50*/  LEA R21, R16, R17, 0x1 ;  /* 0x0000001110157211 */ /* 0x002fe200078e08ff */
[----:B------:R-:W-:Y:S01]  /*0a60*/  FADD R0, R0, 1 ;  /* 0x3f80000000007421 */ /* 0x000fe20000000000 */
[----:B--2---:R-:W-:-:S04]  /*0a70*/  IMAD.WIDE R16, R15, 0x4, R12 ;  /* 0x000000040f107825 */ /* 0x004fc800078e020c */
[----:B------:R-:W-:Y:S01]  /*0a80*/  FMUL R23, R23, R0 ;  /* 0x0000000017177220 */ /* 0x000fe20000400000 */
[----:B------:R-:W-:-:S04]  /*0a90*/  IMAD.WIDE R12, R21, 0x4, R12 ;  /* 0x00000004150c7825 */ /* 0x000fc800078e020c */
[----:B------:R-:W-:Y:S01]  /*0aa0*/  FMUL R21, R5, 0.5 ;  /* 0x3f00000005157820 */ /* 0x000fe20000400000 */
[----:B------:R-:W-:-:S03]  /*0ab0*/  LEA.HI.X R5, R10, UR5, R19, 0x2, P3 ;  /* 0x000000050a057c11 */ /* 0x000fc600098f1413 */
[----:B------:R-:W-:Y:S01]  /*0ac0*/  FMUL R21, R21, R14 ;  /* 0x0000000e15157220 */ /* 0x000fe20000400000 */
[----:B------:R-:W1:Y:S04]  /*0ad0*/  LDS.64 R2, [R2] ;  /* 0x0000000002027984 */ /* 0x000e680000000a00 */
[----:B------:R-:W2:Y:S04]  /*0ae0*/  LDS.64 R8, [R8+0x400] ;  /* 0x0004000008087984 */ /* 0x000ea80000000a00 */
[----:B-1----:R1:W-:Y:S04]  /*0af0*/  @P2 STG.E.64 desc[UR6][R16.64], R2 ;  /* 0x0000000210002986 */ /* 0x0023e8000c101b06 */
[----:B--2---:R1:W-:Y:S01]  /*0b00*/  @P1 STG.E.64 desc[UR6][R12.64], R8 ;  /* 0x000000080c001986 */ /* 0x0043e2000c101b06 */
[----:B------:R-:W-:Y:S05]  /*0b10*/  @!P0 EXIT ;  /* 0x000000000000894d */ /* 0x000fea0003800000 */
[----:B------:R-:W-:Y:S01]  /*0b20*/  STG.E.128 desc[UR6][R4.64], R20 ;  /* 0x0000001404007986 */ /* 0x000fe2000c101d06 */
[----:B------:R-:W-:Y:S05]  /*0b30*/  EXIT ;  /* 0x000000000000794d */ /* 0x000fea0003800000 */
.L_x_9:
[----:B------:R-:W-:-:S00]  /*0b40*/  BRA `(.L_x_9) ;  /* 0xfffffffc00fc7947 */ /* 0x000fc0000383ffff */
[----:B------:R-:W-:-:S00]  /*0b50*/  NOP ;  /* 0x0000000000007918 */ /* 0x000fc00000000000 */
        /* <DEDUP_REMOVED lines=10> */
.L_x_10:


//--------------------- .nv.global.init           --------------------------
	.section	.nv.global.init,"aw",@progbits
.nv.global.init:
	.type		_$_str,@object
	.size		_$_str,(.L_0 - _$_str)
_$_str:
        /*0000*/ 	.byte	0x5f, 0x5f, 0x43, 0x55, 0x44, 0x41, 0x5f, 0x46, 0x54, 0x5a, 0x00
.L_0:


//--------------------- .nv.shared.triton_poi_fused_add_mul_pow_sqrt_tanh_33 --------------------------
	.section	.nv.shared.triton_poi_fused_add_mul_pow_sqrt_tanh_33,"aw",@nobits
	.sectionflags	@""
	.align	16
	.zero		1024


//--------------------- .nv.constant0.triton_poi_fused_add_mul_pow_sqrt_tanh_33 --------------------------
	.section	.nv.constant0.triton_poi_fused_add_mul_pow_sqrt_tanh_33,"a",@progbits
	.sectionflags	@""
	.align	4
.nv.constant0.triton_poi_fused_add_mul_pow_sqrt_tanh_33:
	.zero		560
